//
// Generated by NVIDIA NVVM Compiler
//
// Compiler Build ID: CL-36424714
// Cuda compilation tools, release 13.0, V13.0.88
// Based on NVVM 20.0.0
//

.version 9.0
.target sm_100
.address_size 64

	// .globl	_Z10addNumbersff
.extern .func  (.param .b32 func_retval0) vprintf
(
	.param .b64 vprintf_param_0,
	.param .b64 vprintf_param_1
)
;
.global .align 1 .b8 $str[19] = {83, 117, 109, 32, 111, 110, 32, 71, 80, 85, 32, 61, 32, 37, 46, 49, 102, 10};

.visible .entry _Z10addNumbersff(
	.param .f32 _Z10addNumbersff_param_0,
	.param .f32 _Z10addNumbersff_param_1
)
{
	.local .align 8 .b8 	__local_depot0[8];
	.reg .b64 	%SP;
	.reg .b64 	%SPL;
	.reg .b32 	%r<3>;
	.reg .b32 	%f<4>;
	.reg .b64 	%rd<5>;
	.reg .b64 	%fd<2>;

	mov.u64 	%SPL, __local_depot0;
	cvta.local.u64 	%SP, %SPL;
	ld.param.f32 	%f1, [_Z10addNumbersff_param_0];
	ld.param.f32 	%f2, [_Z10addNumbersff_param_1];
	add.u64 	%rd1, %SP, 0;
	add.u64 	%rd2, %SPL, 0;
	add.f32 	%f3, %f1, %f2;
	cvt.f64.f32 	%fd1, %f3;
	st.local.f64 	[%rd2], %fd1;
	mov.u64 	%rd3, $str;
	cvta.global.u64 	%rd4, %rd3;
	{ // callseq 0, 0
	.param .b64 param0;
	st.param.b64 	[param0], %rd4;
	.param .b64 param1;
	st.param.b64 	[param1], %rd1;
	.param .b32 retval0;
	call.uni (retval0), 
	vprintf, 
	(
	param0, 
	param1
	);
	ld.param.b32 	%r1, [retval0];
	} // callseq 0
	ret;

}


// ===== COMPILED SASS (sm_100) =====

	.target	sm_100

	.elftype	@"ET_EXEC"


//--------------------- .note.nv.tkinfo           --------------------------
	.section	.note.nv.tkinfo,"",@"SHT_NOTE"
	.sectionflags	@"SHF_NOTE_NV_TKINFO"
	.tkinfo
        /*0018*/ 	.word	0x00000002
        /*0030*/ 	.string	""
        /*0030*/ 	.string	"ptxas"
        /*0030*/ 	.string	"Cuda compilation tools, release 13.0, V13.0.88"
        /*0030*/ 	.string	"Build cuda_13.0.r13.0/compiler.36424714_0"
        /*0030*/ 	.string	"-arch sm_100 -m 64 "



//--------------------- .note.nv.cuinfo           --------------------------
	.section	.note.nv.cuinfo,"",@"SHT_NOTE"
	.sectionflags	@"SHF_NOTE_NV_CUINFO"
        /*0018*/ 	.short	0x0002
        /*001a*/ 	.short	0x0064
        /*001c*/ 	.short	0x0082
	.zero		2


//--------------------- .nv.info                  --------------------------
	.section	.nv.info,"",@"SHT_CUDA_INFO"
	.align	4


	//----- nvinfo : EIATTR_REGCOUNT
	.align		4
        /*0000*/ 	.byte	0x04, 0x2f
        /*0002*/ 	.short	(.L_2 - .L_1)
	.align		4
.L_1:
        /*0004*/ 	.word	index@(_Z10addNumbersff)
        /*0008*/ 	.word	0x00000018


	//----- nvinfo : EIATTR_FRAME_SIZE
	.align		4
.L_2:
        /*000c*/ 	.byte	0x04, 0x11
        /*000e*/ 	.short	(.L_4 - .L_3)
	.align		4
.L_3:
        /*0010*/ 	.word	index@(_Z10addNumbersff)
        /*0014*/ 	.word	0x00000008


	//----- nvinfo : EIATTR_MIN_STACK_SIZE
	.align		4
.L_4:
        /*0018*/ 	.byte	0x04, 0x12
        /*001a*/ 	.short	(.L_6 - .L_5)
	.align		4
.L_5:
        /*001c*/ 	.word	index@(_Z10addNumbersff)
        /*0020*/ 	.word	0x00000008
.L_6:


//--------------------- .nv.compat                --------------------------
	.section	.nv.compat,"",@"SHT_CUDA_COMPAT_INFO"
	.align	4
        /*0000*/ 	.byte	0x02, 0x09, 0x00, 0x00, 0x02, 0x02, 0x01, 0x00, 0x02, 0x05, 0x05, 0x00, 0x03, 0x07, 0x01, 0x01
        /*0010*/ 	.byte	0x02, 0x03, 0x00, 0x00, 0x02, 0x06, 0x01, 0x00, 0x04, 0x0b, 0x08, 0x00, 0x09, 0x00, 0x00, 0x00
        /*0020*/ 	.byte	0x00, 0x00, 0x00, 0x00


//--------------------- .nv.info._Z10addNumbersff --------------------------
	.section	.nv.info._Z10addNumbersff,"",@"SHT_CUDA_INFO"
	.sectionflags	@""
	.align	4


	//----- nvinfo : EIATTR_CUDA_API_VERSION
	.align		4
        /*0000*/ 	.byte	0x04, 0x37
        /*0002*/ 	.short	(.L_8 - .L_7)
.L_7:
        /*0004*/ 	.word	0x00000082


	//----- nvinfo : EIATTR_KPARAM_INFO
	.align		4
.L_8:
        /*0008*/ 	.byte	0x04, 0x17
        /*000a*/ 	.short	(.L_10 - .L_9)
.L_9:
        /*000c*/ 	.word	0x00000000
        /*0010*/ 	.short	0x0001
        /*0012*/ 	.short	0x0004
        /*0014*/ 	.byte	0x00, 0xf0, 0x11, 0x00


	//----- nvinfo : EIATTR_KPARAM_INFO
	.align		4
.L_10:
        /*0018*/ 	.byte	0x04, 0x17
        /*001a*/ 	.short	(.L_12 - .L_11)
.L_11:
        /*001c*/ 	.word	0x00000000
        /*0020*/ 	.short	0x0000
        /*0022*/ 	.short	0x0000
        /*0024*/ 	.byte	0x00, 0xf0, 0x11, 0x00


	//----- nvinfo : EIATTR_SPARSE_MMA_MASK
	.align		4
.L_12:
        /*0028*/ 	.byte	0x03, 0x50
        /*002a*/ 	.short	0x0000


	//----- nvinfo : EIATTR_MAXREG_COUNT
	.align		4
        /*002c*/ 	.byte	0x03, 0x1b
        /*002e*/ 	.short	0x00ff


	//----- nvinfo : EIATTR_EXTERNS
	.align		4
        /*0030*/ 	.byte	0x04, 0x0f
        /*0032*/ 	.short	(.L_14 - .L_13)


	//   ....[0]....
	.align		4
.L_13:
        /*0034*/ 	.word	index@(vprintf)


	//----- nvinfo : EIATTR_MERCURY_ISA_VERSION
	.align		4
.L_14:
        /*0038*/ 	.byte	0x03, 0x5f
        /*003a*/ 	.short	0x0101


	//----- nvinfo : EIATTR_VRC_CTA_INIT_COUNT
	.align		4
        /*003c*/ 	.byte	0x02, 0x4a
	.zero		1
	.zero		1


	//----- nvinfo : EIATTR_SYSCALL_OFFSETS
	.align		4
        /*0040*/ 	.byte	0x04, 0x46
        /*0042*/ 	.short	(.L_16 - .L_15)


	//   ....[0]....
.L_15:
        /*0044*/ 	.word	0x00000100


	//----- nvinfo : EIATTR_EXIT_INSTR_OFFSETS
	.align		4
.L_16:
        /*0048*/ 	.byte	0x04, 0x1c
        /*004a*/ 	.short	(.L_18 - .L_17)


	//   ....[0]....
.L_17:
        /*004c*/ 	.word	0x00000110


	//----- nvinfo : EIATTR_CBANK_PARAM_SIZE
	.align		4
.L_18:
        /*0050*/ 	.byte	0x03, 0x19
        /*0052*/ 	.short	0x0008


	//----- nvinfo : EIATTR_PARAM_CBANK
	.align		4
        /*0054*/ 	.byte	0x04, 0x0a
        /*0056*/ 	.short	(.L_20 - .L_19)
	.align		4
.L_19:
        /*0058*/ 	.word	index@(.nv.constant0._Z10addNumbersff)
        /*005c*/ 	.short	0x0380
        /*005e*/ 	.short	0x0008


	//----- nvinfo : EIATTR_SW_WAR
	.align		4
.L_20:
        /*0060*/ 	.byte	0x04, 0x36
        /*0062*/ 	.short	(.L_22 - .L_21)
.L_21:
        /*0064*/ 	.word	0x00000008
.L_22:


//--------------------- .nv.callgraph             --------------------------
	.section	.nv.callgraph,"",@"SHT_CUDA_CALLGRAPH"
	.align	4
	.sectionentsize	8
	.align		4
        /*0000*/ 	.word	0x00000000
	.align		4
        /*0004*/ 	.word	0xffffffff
	.align		4
        /*0008*/ 	.word	index@(_Z10addNumbersff)
	.align		4
        /*000c*/ 	.word	index@(vprintf)
	.align		4
        /*0010*/ 	.word	0x00000000
	.align		4
        /*0014*/ 	.word	0xfffffffe
	.align		4
        /*0018*/ 	.word	0x00000000
	.align		4
        /*001c*/ 	.word	0xfffffffd
	.align		4
        /*0020*/ 	.word	0x00000000
	.align		4
        /*0024*/ 	.word	0xfffffffc


//--------------------- .nv.constant4             --------------------------
	.section	.nv.constant4,"a",@progbits
	.align	8
	.align		8
.nv.constant4:
        /*0000*/ 	.dword	vprintf
	.align		8
        /*0008*/ 	.dword	$str


//--------------------- .text._Z10addNumbersff    --------------------------
	.section	.text._Z10addNumbersff,"ax",@progbits
	.align	128
        .global         _Z10addNumbersff
        .type           _Z10addNumbersff,@function
        .size           _Z10addNumbersff,(.L_x_2 - _Z10addNumbersff)
        .other          _Z10addNumbersff,@"STO_CUDA_ENTRY STV_DEFAULT"
_Z10addNumbersff:
.text._Z10addNumbersff:
[----:B------:R-:W0:Y:S08]  /*0000*/  LDC R1, c[0x0][0x37c] ;  /* 0x0000df00ff017b82 */ /* 0x000e300000000800 */
[----:B------:R-:W1:Y:S01]  /*0010*/  LDC.64 R2, c[0x0][0x380] ;  /* 0x0000e000ff027b82 */ /* 0x000e620000000a00 */
[----:B------:R-:W-:Y:S01]  /*0020*/  MOV R8, 0x0 ;  /* 0x0000000000087802 */ /* 0x000fe20000000f00 */
[----:B0-----:R-:W-:Y:S01]  /*0030*/  VIADD R1, R1, 0xfffffff8 ;  /* 0xfffffff801017836 */ /* 0x001fe20000000000 */
[----:B------:R-:W0:Y:S01]  /*0040*/  LDCU UR4, c[0x0][0x2f8] ;  /* 0x00005f00ff0477ac */ /* 0x000e220008000800 */
[----:B------:R-:W2:Y:S04]  /*0050*/  LDCU.64 UR6, c[0x4][0x8] ;  /* 0x01000100ff0677ac */ /* 0x000ea80008000a00 */
[----:B------:R-:W3:Y:S01]  /*0060*/  LDC.64 R8, c[0x4][R8] ;  /* 0x0100000008087b82 */ /* 0x000ee20000000a00 */
[----:B------:R-:W4:Y:S01]  /*0070*/  LDCU UR5, c[0x0][0x2fc] ;  /* 0x00005f80ff0577ac */ /* 0x000f220008000800 */
[----:B0-----:R-:W-:Y:S01]  /*0080*/  IADD3 R6, P0, PT, R1, UR4, RZ ;  /* 0x0000000401067c10 */ /* 0x001fe2000ff1e0ff */
[----:B-1----:R-:W-:Y:S01]  /*0090*/  FADD R0, R2, R3 ;  /* 0x0000000302007221 */ /* 0x002fe20000000000 */
[----:B--2---:R-:W-:Y:S01]  /*00a0*/  IMAD.U32 R4, RZ, RZ, UR6 ;  /* 0x00000006ff047e24 */ /* 0x004fe2000f8e00ff */
[----:B------:R-:W-:-:S02]  /*00b0*/  MOV R5, UR7 ;  /* 0x0000000700057c02 */ /* 0x000fc40008000f00 */
[----:B------:R-:W0:Y:S01]  /*00c0*/  F2F.F64.F32 R2, R0 ;  /* 0x0000000000027310 */ /* 0x000e220000201800 */
[----:B----4-:R-:W-:Y:S01]  /*00d0*/  IMAD.X R7, RZ, RZ, UR5, P0 ;  /* 0x00000005ff077e24 */ /* 0x010fe200080e06ff */
[----:B0-----:R0:W-:Y:S06]  /*00e0*/  STL.64 [R1], R2 ;  /* 0x0000000201007387 */ /* 0x0011ec0000100a00 */
[----:B------:R-:W-:-:S07]  /*00f0*/  LEPC R20, `(.L_x_0) ;  /* 0x000000001014794e */ /* 0x000fce0000000000 */
[----:B0--3--:R-:W-:Y:S05]  /*0100*/  CALL.ABS.NOINC R8 ;  /* 0x0000000008007343 */ /* 0x009fea0003c00000 */
.L_x_0:
[----:B------:R-:W-:Y:S05]  /*0110*/  EXIT ;  /* 0x000000000000794d */ /* 0x000fea0003800000 */
.L_x_1:
[----:B------:R-:W-:-:S00]  /*0120*/  BRA `(.L_x_1) ;  /* 0xfffffffc00fc7947 */ /* 0x000fc0000383ffff */
[----:B------:R-:W-:-:S00]  /*0130*/  NOP ;  /* 0x0000000000007918 */ /* 0x000fc00000000000 */
        /* <DEDUP_REMOVED lines=12> */
.L_x_2:


//--------------------- .nv.global.init           --------------------------
	.section	.nv.global.init,"aw",@progbits
.nv.global.init:
	.type		$str,@object
	.size		$str,(.L_0 - $str)
$str:
        /*0000*/ 	.byte	0x53, 0x75, 0x6d, 0x20, 0x6f, 0x6e, 0x20, 0x47, 0x50, 0x55, 0x20, 0x3d, 0x20, 0x25, 0x2e, 0x31
        /*0010*/ 	.byte	0x66, 0x0a, 0x00
.L_0:


//--------------------- .nv.shared.reserved.0     --------------------------
	.section	.nv.shared.reserved.0,"aw",@nobits
	.weak		__nv_reservedSMEM_offset_0_alias
	.size		__nv_reservedSMEM_offset_0_alias, 0, 64
	.other		__nv_reservedSMEM_offset_0_alias,@"STO_CUDA_RESERVED_SHARED STV_DEFAULT"
__nv_reservedSMEM_offset_0_alias:
	.zero		0
	.zero		64


//--------------------- .nv.constant0._Z10addNumbersff --------------------------
	.section	.nv.constant0._Z10addNumbersff,"a",@progbits
	.sectionflags	@""
	.align	4
.nv.constant0._Z10addNumbersff:
	.zero		904


//--------------------- SYMBOLS --------------------------

	.type		.nv.reservedSmem.offset0,@object
	.size		.nv.reservedSmem.offset0,0x4
	.type		vprintf,@function
